//
// Generated by NVIDIA NVVM Compiler
//
// Compiler Build ID: CL-36424714
// Cuda compilation tools, release 13.0, V13.0.88
// Based on NVVM 20.0.0
//

.version 9.0
.target sm_100
.address_size 64

	// .globl	_Z12compute_lossPfS_S_S_S_i

.visible .entry _Z12compute_lossPfS_S_S_S_i(
	.param .u64 .ptr .align 1 _Z12compute_lossPfS_S_S_S_i_param_0,
	.param .u64 .ptr .align 1 _Z12compute_lossPfS_S_S_S_i_param_1,
	.param .u64 .ptr .align 1 _Z12compute_lossPfS_S_S_S_i_param_2,
	.param .u64 .ptr .align 1 _Z12compute_lossPfS_S_S_S_i_param_3,
	.param .u64 .ptr .align 1 _Z12compute_lossPfS_S_S_S_i_param_4,
	.param .u32 _Z12compute_lossPfS_S_S_S_i_param_5
)
{
	.reg .pred 	%p<2>;
	.reg .b32 	%r<6>;
	.reg .b32 	%f<8>;
	.reg .b64 	%rd<15>;

	ld.param.u64 	%rd1, [_Z12compute_lossPfS_S_S_S_i_param_0];
	ld.param.u64 	%rd2, [_Z12compute_lossPfS_S_S_S_i_param_1];
	ld.param.u64 	%rd3, [_Z12compute_lossPfS_S_S_S_i_param_2];
	ld.param.u64 	%rd4, [_Z12compute_lossPfS_S_S_S_i_param_3];
	ld.param.u64 	%rd5, [_Z12compute_lossPfS_S_S_S_i_param_4];
	ld.param.u32 	%r2, [_Z12compute_lossPfS_S_S_S_i_param_5];
	mov.u32 	%r3, %tid.x;
	mov.u32 	%r4, %ctaid.x;
	mov.u32 	%r5, %ntid.x;
	mad.lo.s32 	%r1, %r4, %r5, %r3;
	setp.ge.s32 	%p1, %r1, %r2;
	@%p1 bra 	$L__BB0_2;
	cvta.to.global.u64 	%rd6, %rd3;
	cvta.to.global.u64 	%rd7, %rd1;
	cvta.to.global.u64 	%rd8, %rd4;
	cvta.to.global.u64 	%rd9, %rd2;
	cvta.to.global.u64 	%rd10, %rd5;
	ld.global.f32 	%f1, [%rd6];
	mul.wide.s32 	%rd11, %r1, 4;
	add.s64 	%rd12, %rd7, %rd11;
	ld.global.f32 	%f2, [%rd12];
	ld.global.f32 	%f3, [%rd8];
	fma.rn.f32 	%f4, %f1, %f2, %f3;
	add.s64 	%rd13, %rd9, %rd11;
	ld.global.f32 	%f5, [%rd13];
	sub.f32 	%f6, %f4, %f5;
	mul.f32 	%f7, %f6, %f6;
	add.s64 	%rd14, %rd10, %rd11;
	st.global.f32 	[%rd14], %f7;
$L__BB0_2:
	ret;

}
	// .globl	_Z13update_paramsPfS_S_S_fi
.visible .entry _Z13update_paramsPfS_S_S_fi(
	.param .u64 .ptr .align 1 _Z13update_paramsPfS_S_S_fi_param_0,
	.param .u64 .ptr .align 1 _Z13update_paramsPfS_S_S_fi_param_1,
	.param .u64 .ptr .align 1 _Z13update_paramsPfS_S_S_fi_param_2,
	.param .u64 .ptr .align 1 _Z13update_paramsPfS_S_S_fi_param_3,
	.param .f32 _Z13update_paramsPfS_S_S_fi_param_4,
	.param .u32 _Z13update_paramsPfS_S_S_fi_param_5
)
{
	.reg .pred 	%p<2>;
	.reg .b32 	%r<6>;
	.reg .b32 	%f<13>;
	.reg .b64 	%rd<12>;

	ld.param.u64 	%rd1, [_Z13update_paramsPfS_S_S_fi_param_0];
	ld.param.u64 	%rd2, [_Z13update_paramsPfS_S_S_fi_param_1];
	ld.param.u64 	%rd3, [_Z13update_paramsPfS_S_S_fi_param_2];
	ld.param.u64 	%rd4, [_Z13update_paramsPfS_S_S_fi_param_3];
	ld.param.f32 	%f1, [_Z13update_paramsPfS_S_S_fi_param_4];
	ld.param.u32 	%r2, [_Z13update_paramsPfS_S_S_fi_param_5];
	mov.u32 	%r3, %tid.x;
	mov.u32 	%r4, %ctaid.x;
	mov.u32 	%r5, %ntid.x;
	mad.lo.s32 	%r1, %r4, %r5, %r3;
	setp.ge.s32 	%p1, %r1, %r2;
	@%p1 bra 	$L__BB1_2;
	cvta.to.global.u64 	%rd5, %rd3;
	cvta.to.global.u64 	%rd6, %rd1;
	cvta.to.global.u64 	%rd7, %rd4;
	cvta.to.global.u64 	%rd8, %rd2;
	ld.global.f32 	%f2, [%rd5];
	mul.wide.s32 	%rd9, %r1, 4;
	add.s64 	%rd10, %rd6, %rd9;
	ld.global.f32 	%f3, [%rd10];
	ld.global.f32 	%f4, [%rd7];
	fma.rn.f32 	%f5, %f2, %f3, %f4;
	add.s64 	%rd11, %rd8, %rd9;
	ld.global.f32 	%f6, [%rd11];
	sub.f32 	%f7, %f5, %f6;
	mul.f32 	%f8, %f1, %f7;
	mul.f32 	%f9, %f3, %f8;
	sub.f32 	%f10, %f2, %f9;
	st.global.f32 	[%rd5], %f10;
	ld.global.f32 	%f11, [%rd7];
	sub.f32 	%f12, %f11, %f8;
	st.global.f32 	[%rd7], %f12;
$L__BB1_2:
	ret;

}


// ===== COMPILED SASS (sm_100) =====

	.target	sm_100

	.elftype	@"ET_EXEC"


//--------------------- .note.nv.tkinfo           --------------------------
	.section	.note.nv.tkinfo,"",@"SHT_NOTE"
	.sectionflags	@"SHF_NOTE_NV_TKINFO"
	.tkinfo
        /*0018*/ 	.word	0x00000002
        /*0030*/ 	.string	""
        /*0030*/ 	.string	"ptxas"
        /*0030*/ 	.string	"Cuda compilation tools, release 13.0, V13.0.88"
        /*0030*/ 	.string	"Build cuda_13.0.r13.0/compiler.36424714_0"
        /*0030*/ 	.string	"-arch sm_100 -m 64 "



//--------------------- .note.nv.cuinfo           --------------------------
	.section	.note.nv.cuinfo,"",@"SHT_NOTE"
	.sectionflags	@"SHF_NOTE_NV_CUINFO"
        /*0018*/ 	.short	0x0002
        /*001a*/ 	.short	0x0064
        /*001c*/ 	.short	0x0082
	.zero		2


//--------------------- .nv.info                  --------------------------
	.section	.nv.info,"",@"SHT_CUDA_INFO"
	.align	4


	//----- nvinfo : EIATTR_REGCOUNT
	.align		4
        /*0000*/ 	.byte	0x04, 0x2f
        /*0002*/ 	.short	(.L_1 - .L_0)
	.align		4
.L_0:
        /*0004*/ 	.word	index@(_Z12compute_lossPfS_S_S_S_i)
        /*0008*/ 	.word	0x00000010


	//----- nvinfo : EIATTR_FRAME_SIZE
	.align		4
.L_1:
        /*000c*/ 	.byte	0x04, 0x11
        /*000e*/ 	.short	(.L_3 - .L_2)
	.align		4
.L_2:
        /*0010*/ 	.word	index@(_Z12compute_lossPfS_S_S_S_i)
        /*0014*/ 	.word	0x00000000


	//----- nvinfo : EIATTR_REGCOUNT
	.align		4
.L_3:
        /*0018*/ 	.byte	0x04, 0x2f
        /*001a*/ 	.short	(.L_5 - .L_4)
	.align		4
.L_4:
        /*001c*/ 	.word	index@(_Z13update_paramsPfS_S_S_fi)
        /*0020*/ 	.word	0x00000010


	//----- nvinfo : EIATTR_FRAME_SIZE
	.align		4
.L_5:
        /*0024*/ 	.byte	0x04, 0x11
        /*0026*/ 	.short	(.L_7 - .L_6)
	.align		4
.L_6:
        /*0028*/ 	.word	index@(_Z13update_paramsPfS_S_S_fi)
        /*002c*/ 	.word	0x00000000


	//----- nvinfo : EIATTR_MIN_STACK_SIZE
	.align		4
.L_7:
        /*0030*/ 	.byte	0x04, 0x12
        /*0032*/ 	.short	(.L_9 - .L_8)
	.align		4
.L_8:
        /*0034*/ 	.word	index@(_Z13update_paramsPfS_S_S_fi)
        /*0038*/ 	.word	0x00000000


	//----- nvinfo : EIATTR_MIN_STACK_SIZE
	.align		4
.L_9:
        /*003c*/ 	.byte	0x04, 0x12
        /*003e*/ 	.short	(.L_11 - .L_10)
	.align		4
.L_10:
        /*0040*/ 	.word	index@(_Z12compute_lossPfS_S_S_S_i)
        /*0044*/ 	.word	0x00000000
.L_11:


//--------------------- .nv.compat                --------------------------
	.section	.nv.compat,"",@"SHT_CUDA_COMPAT_INFO"
	.align	4
        /*0000*/ 	.byte	0x02, 0x09, 0x00, 0x00, 0x02, 0x02, 0x01, 0x00, 0x02, 0x05, 0x05, 0x00, 0x03, 0x07, 0x01, 0x01
        /*0010*/ 	.byte	0x02, 0x03, 0x00, 0x00, 0x02, 0x06, 0x01, 0x00, 0x04, 0x0b, 0x08, 0x00, 0x09, 0x00, 0x00, 0x00
        /*0020*/ 	.byte	0x00, 0x00, 0x00, 0x00


//--------------------- .nv.info._Z13update_paramsPfS_S_S_fi --------------------------
	.section	.nv.info._Z13update_paramsPfS_S_S_fi,"",@"SHT_CUDA_INFO"
	.sectionflags	@""
	.align	4


	//----- nvinfo : EIATTR_CUDA_API_VERSION
	.align		4
        /*0000*/ 	.byte	0x04, 0x37
        /*0002*/ 	.short	(.L_13 - .L_12)
.L_12:
        /*0004*/ 	.word	0x00000082


	//----- nvinfo : EIATTR_KPARAM_INFO
	.align		4
.L_13:
        /*0008*/ 	.byte	0x04, 0x17
        /*000a*/ 	.short	(.L_15 - .L_14)
.L_14:
        /*000c*/ 	.word	0x00000000
        /*0010*/ 	.short	0x0005
        /*0012*/ 	.short	0x0024
        /*0014*/ 	.byte	0x00, 0xf0, 0x11, 0x00


	//----- nvinfo : EIATTR_KPARAM_INFO
	.align		4
.L_15:
        /*0018*/ 	.byte	0x04, 0x17
        /*001a*/ 	.short	(.L_17 - .L_16)
.L_16:
        /*001c*/ 	.word	0x00000000
        /*0020*/ 	.short	0x0004
        /*0022*/ 	.short	0x0020
        /*0024*/ 	.byte	0x00, 0xf0, 0x11, 0x00


	//----- nvinfo : EIATTR_KPARAM_INFO
	.align		4
.L_17:
        /*0028*/ 	.byte	0x04, 0x17
        /*002a*/ 	.short	(.L_19 - .L_18)
.L_18:
        /*002c*/ 	.word	0x00000000
        /*0030*/ 	.short	0x0003
        /*0032*/ 	.short	0x0018
        /*0034*/ 	.byte	0x00, 0xf5, 0x21, 0x00


	//----- nvinfo : EIATTR_KPARAM_INFO
	.align		4
.L_19:
        /*0038*/ 	.byte	0x04, 0x17
        /*003a*/ 	.short	(.L_21 - .L_20)
.L_20:
        /*003c*/ 	.word	0x00000000
        /*0040*/ 	.short	0x0002
        /*0042*/ 	.short	0x0010
        /*0044*/ 	.byte	0x00, 0xf5, 0x21, 0x00


	//----- nvinfo : EIATTR_KPARAM_INFO
	.align		4
.L_21:
        /*0048*/ 	.byte	0x04, 0x17
        /*004a*/ 	.short	(.L_23 - .L_22)
.L_22:
        /*004c*/ 	.word	0x00000000
        /*0050*/ 	.short	0x0001
        /*0052*/ 	.short	0x0008
        /*0054*/ 	.byte	0x00, 0xf5, 0x21, 0x00


	//----- nvinfo : EIATTR_KPARAM_INFO
	.align		4
.L_23:
        /*0058*/ 	.byte	0x04, 0x17
        /*005a*/ 	.short	(.L_25 - .L_24)
.L_24:
        /*005c*/ 	.word	0x00000000
        /*0060*/ 	.short	0x0000
        /*0062*/ 	.short	0x0000
        /*0064*/ 	.byte	0x00, 0xf5, 0x21, 0x00


	//----- nvinfo : EIATTR_SPARSE_MMA_MASK
	.align		4
.L_25:
        /*0068*/ 	.byte	0x03, 0x50
        /*006a*/ 	.short	0x0000


	//----- nvinfo : EIATTR_MAXREG_COUNT
	.align		4
        /*006c*/ 	.byte	0x03, 0x1b
        /*006e*/ 	.short	0x00ff


	//----- nvinfo : EIATTR_MERCURY_ISA_VERSION
	.align		4
        /*0070*/ 	.byte	0x03, 0x5f
        /*0072*/ 	.short	0x0101


	//----- nvinfo : EIATTR_VRC_CTA_INIT_COUNT
	.align		4
        /*0074*/ 	.byte	0x02, 0x4a
	.zero		1
	.zero		1


	//----- nvinfo : EIATTR_EXIT_INSTR_OFFSETS
	.align		4
        /*0078*/ 	.byte	0x04, 0x1c
        /*007a*/ 	.short	(.L_27 - .L_26)


	//   ....[0]....
.L_26:
        /*007c*/ 	.word	0x00000070


	//   ....[1]....
        /*0080*/ 	.word	0x000001c0


	//----- nvinfo : EIATTR_CBANK_PARAM_SIZE
	.align		4
.L_27:
        /*0084*/ 	.byte	0x03, 0x19
        /*0086*/ 	.short	0x0028


	//----- nvinfo : EIATTR_PARAM_CBANK
	.align		4
        /*0088*/ 	.byte	0x04, 0x0a
        /*008a*/ 	.short	(.L_29 - .L_28)
	.align		4
.L_28:
        /*008c*/ 	.word	index@(.nv.constant0._Z13update_paramsPfS_S_S_fi)
        /*0090*/ 	.short	0x0380
        /*0092*/ 	.short	0x0028


	//----- nvinfo : EIATTR_SW_WAR
	.align		4
.L_29:
        /*0094*/ 	.byte	0x04, 0x36
        /*0096*/ 	.short	(.L_31 - .L_30)
.L_30:
        /*0098*/ 	.word	0x00000008
.L_31:


//--------------------- .nv.info._Z12compute_lossPfS_S_S_S_i --------------------------
	.section	.nv.info._Z12compute_lossPfS_S_S_S_i,"",@"SHT_CUDA_INFO"
	.sectionflags	@""
	.align	4


	//----- nvinfo : EIATTR_CUDA_API_VERSION
	.align		4
        /*0000*/ 	.byte	0x04, 0x37
        /*0002*/ 	.short	(.L_33 - .L_32)
.L_32:
        /*0004*/ 	.word	0x00000082


	//----- nvinfo : EIATTR_KPARAM_INFO
	.align		4
.L_33:
        /*0008*/ 	.byte	0x04, 0x17
        /*000a*/ 	.short	(.L_35 - .L_34)
.L_34:
        /*000c*/ 	.word	0x00000000
        /*0010*/ 	.short	0x0005
        /*0012*/ 	.short	0x0028
        /*0014*/ 	.byte	0x00, 0xf0, 0x11, 0x00


	//----- nvinfo : EIATTR_KPARAM_INFO
	.align		4
.L_35:
        /*0018*/ 	.byte	0x04, 0x17
        /*001a*/ 	.short	(.L_37 - .L_36)
.L_36:
        /*001c*/ 	.word	0x00000000
        /*0020*/ 	.short	0x0004
        /*0022*/ 	.short	0x0020
        /*0024*/ 	.byte	0x00, 0xf5, 0x21, 0x00


	//----- nvinfo : EIATTR_KPARAM_INFO
	.align		4
.L_37:
        /*0028*/ 	.byte	0x04, 0x17
        /*002a*/ 	.short	(.L_39 - .L_38)
.L_38:
        /*002c*/ 	.word	0x00000000
        /*0030*/ 	.short	0x0003
        /*0032*/ 	.short	0x0018
        /*0034*/ 	.byte	0x00, 0xf5, 0x21, 0x00


	//----- nvinfo : EIATTR_KPARAM_INFO
	.align		4
.L_39:
        /*0038*/ 	.byte	0x04, 0x17
        /*003a*/ 	.short	(.L_41 - .L_40)
.L_40:
        /*003c*/ 	.word	0x00000000
        /*0040*/ 	.short	0x0002
        /*0042*/ 	.short	0x0010
        /*0044*/ 	.byte	0x00, 0xf5, 0x21, 0x00


	//----- nvinfo : EIATTR_KPARAM_INFO
	.align		4
.L_41:
        /*0048*/ 	.byte	0x04, 0x17
        /*004a*/ 	.short	(.L_43 - .L_42)
.L_42:
        /*004c*/ 	.word	0x00000000
        /*0050*/ 	.short	0x0001
        /*0052*/ 	.short	0x0008
        /*0054*/ 	.byte	0x00, 0xf5, 0x21, 0x00


	//----- nvinfo : EIATTR_KPARAM_INFO
	.align		4
.L_43:
        /*0058*/ 	.byte	0x04, 0x17
        /*005a*/ 	.short	(.L_45 - .L_44)
.L_44:
        /*005c*/ 	.word	0x00000000
        /*0060*/ 	.short	0x0000
        /*0062*/ 	.short	0x0000
        /*0064*/ 	.byte	0x00, 0xf5, 0x21, 0x00


	//----- nvinfo : EIATTR_SPARSE_MMA_MASK
	.align		4
.L_45:
        /*0068*/ 	.byte	0x03, 0x50
        /*006a*/ 	.short	0x0000


	//----- nvinfo : EIATTR_MAXREG_COUNT
	.align		4
        /*006c*/ 	.byte	0x03, 0x1b
        /*006e*/ 	.short	0x00ff


	//----- nvinfo : EIATTR_MERCURY_ISA_VERSION
	.align		4
        /*0070*/ 	.byte	0x03, 0x5f
        /*0072*/ 	.short	0x0101


	//----- nvinfo : EIATTR_VRC_CTA_INIT_COUNT
	.align		4
        /*0074*/ 	.byte	0x02, 0x4a
	.zero		1
	.zero		1


	//----- nvinfo : EIATTR_EXIT_INSTR_OFFSETS
	.align		4
        /*0078*/ 	.byte	0x04, 0x1c
        /*007a*/ 	.short	(.L_47 - .L_46)


	//   ....[0]....
.L_46:
        /*007c*/ 	.word	0x00000070


	//   ....[1]....
        /*0080*/ 	.word	0x00000190


	//----- nvinfo : EIATTR_CBANK_PARAM_SIZE
	.align		4
.L_47:
        /*0084*/ 	.byte	0x03, 0x19
        /*0086*/ 	.short	0x002c


	//----- nvinfo : EIATTR_PARAM_CBANK
	.align		4
        /*0088*/ 	.byte	0x04, 0x0a
        /*008a*/ 	.short	(.L_49 - .L_48)
	.align		4
.L_48:
        /*008c*/ 	.word	index@(.nv.constant0._Z12compute_lossPfS_S_S_S_i)
        /*0090*/ 	.short	0x0380
        /*0092*/ 	.short	0x002c


	//----- nvinfo : EIATTR_SW_WAR
	.align		4
.L_49:
        /*0094*/ 	.byte	0x04, 0x36
        /*0096*/ 	.short	(.L_51 - .L_50)
.L_50:
        /*0098*/ 	.word	0x00000008
.L_51:


//--------------------- .nv.callgraph             --------------------------
	.section	.nv.callgraph,"",@"SHT_CUDA_CALLGRAPH"
	.align	4
	.sectionentsize	8
	.align		4
        /*0000*/ 	.word	0x00000000
	.align		4
        /*0004*/ 	.word	0xffffffff
	.align		4
        /*0008*/ 	.word	0x00000000
	.align		4
        /*000c*/ 	.word	0xfffffffe
	.align		4
        /*0010*/ 	.word	0x00000000
	.align		4
        /*0014*/ 	.word	0xfffffffd
	.align		4
        /*0018*/ 	.word	0x00000000
	.align		4
        /*001c*/ 	.word	0xfffffffc


//--------------------- .text._Z13update_paramsPfS_S_S_fi --------------------------
	.section	.text._Z13update_paramsPfS_S_S_fi,"ax",@progbits
	.align	128
        .global         _Z13update_paramsPfS_S_S_fi
        .type           _Z13update_paramsPfS_S_S_fi,@function
        .size           _Z13update_paramsPfS_S_S_fi,(.L_x_2 - _Z13update_paramsPfS_S_S_fi)
        .other          _Z13update_paramsPfS_S_S_fi,@"STO_CUDA_ENTRY STV_DEFAULT"
_Z13update_paramsPfS_S_S_fi:
.text._Z13update_paramsPfS_S_S_fi:
[----:B------:R-:W-:Y:S01]  /*0000*/  LDC R1, c[0x0][0x37c] ;  /* 0x0000df00ff017b82 */ /* 0x000fe20000000800 */
[----:B------:R-:W0:Y:S07]  /*0010*/  S2R R11, SR_TID.X ;  /* 0x00000000000b7919 */ /* 0x000e2e0000002100 */
[----:B------:R-:W0:Y:S01]  /*0020*/  S2UR UR4, SR_CTAID.X ;  /* 0x00000000000479c3 */ /* 0x000e220000002500 */
[----:B------:R-:W1:Y:S07]  /*0030*/  LDCU UR5, c[0x0][0x3a4] ;  /* 0x00007480ff0577ac */ /* 0x000e6e0008000800 */
[----:B------:R-:W0:Y:S02]  /*0040*/  LDC R0, c[0x0][0x360] ;  /* 0x0000d800ff007b82 */ /* 0x000e240000000800 */
[----:B0-----:R-:W-:-:S05]  /*0050*/  IMAD R11, R0, UR4, R11 ;  /* 0x00000004000b7c24 */ /* 0x001fca000f8e020b */
[----:B-1----:R-:W-:-:S13]  /*0060*/  ISETP.GE.AND P0, PT, R11, UR5, PT ;  /* 0x000000050b007c0c */ /* 0x002fda000bf06270 */
[----:B------:R-:W-:Y:S05]  /*0070*/  @P0 EXIT ;  /* 0x000000000000094d */ /* 0x000fea0003800000 */
[----:B------:R-:W0:Y:S01]  /*0080*/  LDC.64 R6, c[0x0][0x380] ;  /* 0x0000e000ff067b82 */ /* 0x000e220000000a00 */
[----:B------:R-:W1:Y:S01]  /*0090*/  LDCU.64 UR4, c[0x0][0x358] ;  /* 0x00006b00ff0477ac */ /* 0x000e620008000a00 */
[----:B------:R-:W2:Y:S06]  /*00a0*/  LDCU UR6, c[0x0][0x3a0] ;  /* 0x00007400ff0677ac */ /* 0x000eac0008000800 */
[----:B------:R-:W3:Y:S08]  /*00b0*/  LDC.64 R8, c[0x0][0x388] ;  /* 0x0000e200ff087b82 */ /* 0x000ef00000000a00 */
[----:B------:R-:W4:Y:S08]  /*00c0*/  LDC.64 R4, c[0x0][0x390] ;  /* 0x0000e400ff047b82 */ /* 0x000f300000000a00 */
[----:B------:R-:W5:Y:S01]  /*00d0*/  LDC.64 R2, c[0x0][0x398] ;  /* 0x0000e600ff027b82 */ /* 0x000f620000000a00 */
[----:B0-----:R-:W-:-:S06]  /*00e0*/  IMAD.WIDE R6, R11, 0x4, R6 ;  /* 0x000000040b067825 */ /* 0x001fcc00078e0206 */
[----:B-1----:R-:W2:Y:S01]  /*00f0*/  LDG.E R7, desc[UR4][R6.64] ;  /* 0x0000000406077981 */ /* 0x002ea2000c1e1900 */
[----:B---3--:R-:W-:-:S06]  /*0100*/  IMAD.WIDE R8, R11, 0x4, R8 ;  /* 0x000000040b087825 */ /* 0x008fcc00078e0208 */
[----:B------:R-:W3:Y:S04]  /*0110*/  LDG.E R8, desc[UR4][R8.64] ;  /* 0x0000000408087981 */ /* 0x000ee8000c1e1900 */
[----:B----4-:R-:W2:Y:S04]  /*0120*/  LDG.E R0, desc[UR4][R4.64] ;  /* 0x0000000404007981 */ /* 0x010ea8000c1e1900 */
[----:B-----5:R-:W2:Y:S02]  /*0130*/  LDG.E R11, desc[UR4][R2.64] ;  /* 0x00000004020b7981 */ /* 0x020ea4000c1e1900 */
[----:B--2---:R-:W-:-:S04]  /*0140*/  FFMA R11, R0, R7, R11 ;  /* 0x00000007000b7223 */ /* 0x004fc8000000000b */
[----:B---3--:R-:W-:-:S04]  /*0150*/  FADD R11, R11, -R8 ;  /* 0x800000080b0b7221 */ /* 0x008fc80000000000 */
[----:B------:R-:W-:-:S04]  /*0160*/  FMUL R11, R11, UR6 ;  /* 0x000000060b0b7c20 */ /* 0x000fc80008400000 */
[----:B------:R-:W-:-:S05]  /*0170*/  FFMA R13, -R7, R11, R0 ;  /* 0x0000000b070d7223 */ /* 0x000fca0000000100 */
[----:B------:R-:W-:Y:S04]  /*0180*/  STG.E desc[UR4][R4.64], R13 ;  /* 0x0000000d04007986 */ /* 0x000fe8000c101904 */
[----:B------:R-:W2:Y:S02]  /*0190*/  LDG.E R0, desc[UR4][R2.64] ;  /* 0x0000000402007981 */ /* 0x000ea4000c1e1900 */
[----:B--2---:R-:W-:-:S05]  /*01a0*/  FADD R11, -R11, R0 ;  /* 0x000000000b0b7221 */ /* 0x004fca0000000100 */
[----:B------:R-:W-:Y:S01]  /*01b0*/  STG.E desc[UR4][R2.64], R11 ;  /* 0x0000000b02007986 */ /* 0x000fe2000c101904 */
[----:B------:R-:W-:Y:S05]  /*01c0*/  EXIT ;  /* 0x000000000000794d */ /* 0x000fea0003800000 */
.L_x_0:
[----:B------:R-:W-:-:S00]  /*01d0*/  BRA `(.L_x_0) ;  /* 0xfffffffc00fc7947 */ /* 0x000fc0000383ffff */
[----:B------:R-:W-:-:S00]  /*01e0*/  NOP ;  /* 0x0000000000007918 */ /* 0x000fc00000000000 */
        /* <DEDUP_REMOVED lines=9> */
.L_x_2:


//--------------------- .text._Z12compute_lossPfS_S_S_S_i --------------------------
	.section	.text._Z12compute_lossPfS_S_S_S_i,"ax",@progbits
	.align	128
        .global         _Z12compute_lossPfS_S_S_S_i
        .type           _Z12compute_lossPfS_S_S_S_i,@function
        .size           _Z12compute_lossPfS_S_S_S_i,(.L_x_3 - _Z12compute_lossPfS_S_S_S_i)
        .other          _Z12compute_lossPfS_S_S_S_i,@"STO_CUDA_ENTRY STV_DEFAULT"
_Z12compute_lossPfS_S_S_S_i:
.text._Z12compute_lossPfS_S_S_S_i:
        /* <DEDUP_REMOVED lines=9> */
[----:B------:R-:W1:Y:S07]  /*0090*/  LDCU.64 UR4, c[0x0][0x358] ;  /* 0x00006b00ff0477ac */ /* 0x000e6e0008000a00 */
[----:B------:R-:W2:Y:S08]  /*00a0*/  LDC.64 R8, c[0x0][0x388] ;  /* 0x0000e200ff087b82 */ /* 0x000eb00000000a00 */
[----:B------:R-:W3:Y:S08]  /*00b0*/  LDC.64 R2, c[0x0][0x390] ;  /* 0x0000e400ff027b82 */ /* 0x000ef00000000a00 */
[----:B------:R-:W4:Y:S01]  /*00c0*/  LDC.64 R6, c[0x0][0x398] ;  /* 0x0000e600ff067b82 */ /* 0x000f220000000a00 */
[----:B0-----:R-:W-:-:S06]  /*00d0*/  IMAD.WIDE R4, R13, 0x4, R4 ;  /* 0x000000040d047825 */ /* 0x001fcc00078e0204 */
[----:B-1----:R-:W5:Y:S01]  /*00e0*/  LDG.E R5, desc[UR4][R4.64] ;  /* 0x0000000404057981 */ /* 0x002f62000c1e1900 */
[C---:B--2---:R-:W-:Y:S01]  /*00f0*/  IMAD.WIDE R8, R13.reuse, 0x4, R8 ;  /* 0x000000040d087825 */ /* 0x044fe200078e0208 */
[----:B------:R-:W0:Y:S05]  /*0100*/  LDC.64 R10, c[0x0][0x3a0] ;  /* 0x0000e800ff0a7b82 */ /* 0x000e2a0000000a00 */
[----:B------:R-:W2:Y:S04]  /*0110*/  LDG.E R9, desc[UR4][R8.64] ;  /* 0x0000000408097981 */ /* 0x000ea8000c1e1900 */
[----:B---3--:R-:W5:Y:S04]  /*0120*/  LDG.E R2, desc[UR4][R2.64] ;  /* 0x0000000402027981 */ /* 0x008f68000c1e1900 */
[----:B----4-:R-:W5:Y:S01]  /*0130*/  LDG.E R7, desc[UR4][R6.64] ;  /* 0x0000000406077981 */ /* 0x010f62000c1e1900 */
[----:B0-----:R-:W-:-:S04]  /*0140*/  IMAD.WIDE R10, R13, 0x4, R10 ;  /* 0x000000040d0a7825 */ /* 0x001fc800078e020a */
[----:B-----5:R-:W-:-:S04]  /*0150*/  FFMA R0, R2, R5, R7 ;  /* 0x0000000502007223 */ /* 0x020fc80000000007 */
[----:B--2---:R-:W-:-:S04]  /*0160*/  FADD R0, R0, -R9 ;  /* 0x8000000900007221 */ /* 0x004fc80000000000 */
[----:B------:R-:W-:-:S05]  /*0170*/  FMUL R13, R0, R0 ;  /* 0x00000000000d7220 */ /* 0x000fca0000400000 */
[----:B------:R-:W-:Y:S01]  /*0180*/  STG.E desc[UR4][R10.64], R13 ;  /* 0x0000000d0a007986 */ /* 0x000fe2000c101904 */
[----:B------:R-:W-:Y:S05]  /*0190*/  EXIT ;  /* 0x000000000000794d */ /* 0x000fea0003800000 */
.L_x_1:
        /* <DEDUP_REMOVED lines=14> */
.L_x_3:


//--------------------- .nv.shared.reserved.0     --------------------------
	.section	.nv.shared.reserved.0,"aw",@nobits
	.weak		__nv_reservedSMEM_offset_0_alias
	.size		__nv_reservedSMEM_offset_0_alias, 0, 64
	.other		__nv_reservedSMEM_offset_0_alias,@"STO_CUDA_RESERVED_SHARED STV_DEFAULT"
__nv_reservedSMEM_offset_0_alias:
	.zero		0
	.zero		64


//--------------------- .nv.constant0._Z13update_paramsPfS_S_S_fi --------------------------
	.section	.nv.constant0._Z13update_paramsPfS_S_S_fi,"a",@progbits
	.sectionflags	@""
	.align	4
.nv.constant0._Z13update_paramsPfS_S_S_fi:
	.zero		936


//--------------------- .nv.constant0._Z12compute_lossPfS_S_S_S_i --------------------------
	.section	.nv.constant0._Z12compute_lossPfS_S_S_S_i,"a",@progbits
	.sectionflags	@""
	.align	4
.nv.constant0._Z12compute_lossPfS_S_S_S_i:
	.zero		940


//--------------------- SYMBOLS --------------------------

	.type		.nv.reservedSmem.offset0,@object
	.size		.nv.reservedSmem.offset0,0x4
